//
// Generated by NVIDIA NVVM Compiler
//
// Compiler Build ID: CL-36424714
// Cuda compilation tools, release 13.0, V13.0.88
// Based on NVVM 20.0.0
//

.version 9.0
.target sm_100
.address_size 64

	// .globl	_Z26batch_apply_hadamard_gatesP7double2PiS1_ii

.visible .entry _Z26batch_apply_hadamard_gatesP7double2PiS1_ii(
	.param .u64 .ptr .align 1 _Z26batch_apply_hadamard_gatesP7double2PiS1_ii_param_0,
	.param .u64 .ptr .align 1 _Z26batch_apply_hadamard_gatesP7double2PiS1_ii_param_1,
	.param .u64 .ptr .align 1 _Z26batch_apply_hadamard_gatesP7double2PiS1_ii_param_2,
	.param .u32 _Z26batch_apply_hadamard_gatesP7double2PiS1_ii_param_3,
	.param .u32 _Z26batch_apply_hadamard_gatesP7double2PiS1_ii_param_4
)
{
	.reg .pred 	%p<4>;
	.reg .b32 	%r<27>;
	.reg .b64 	%rd<14>;
	.reg .b64 	%fd<13>;

	ld.param.u64 	%rd3, [_Z26batch_apply_hadamard_gatesP7double2PiS1_ii_param_0];
	ld.param.u64 	%rd4, [_Z26batch_apply_hadamard_gatesP7double2PiS1_ii_param_1];
	ld.param.u64 	%rd5, [_Z26batch_apply_hadamard_gatesP7double2PiS1_ii_param_2];
	ld.param.u32 	%r6, [_Z26batch_apply_hadamard_gatesP7double2PiS1_ii_param_3];
	ld.param.u32 	%r5, [_Z26batch_apply_hadamard_gatesP7double2PiS1_ii_param_4];
	mov.u32 	%r7, %ctaid.x;
	mov.u32 	%r8, %ntid.x;
	mov.u32 	%r9, %tid.x;
	mad.lo.s32 	%r10, %r7, %r8, %r9;
	add.s32 	%r11, %r5, -1;
	mov.b32 	%r12, 1;
	shl.b32 	%r13, %r12, %r11;
	div.s32 	%r1, %r10, %r13;
	mul.lo.s32 	%r14, %r1, %r13;
	sub.s32 	%r2, %r10, %r14;
	setp.ge.s32 	%p1, %r1, %r6;
	@%p1 bra 	$L__BB0_4;
	cvta.to.global.u64 	%rd6, %rd5;
	cvta.to.global.u64 	%rd7, %rd4;
	mov.b32 	%r15, 1;
	shl.b32 	%r16, %r15, %r5;
	mul.wide.s32 	%rd8, %r1, 4;
	add.s64 	%rd1, %rd7, %rd8;
	add.s64 	%rd2, %rd6, %rd8;
	shr.u32 	%r17, %r16, 31;
	add.s32 	%r18, %r16, %r17;
	shr.s32 	%r19, %r18, 1;
	setp.ge.s32 	%p2, %r2, %r19;
	@%p2 bra 	$L__BB0_4;
	ld.global.u32 	%r20, [%rd2];
	mov.b32 	%r21, 1;
	shl.b32 	%r22, %r21, %r20;
	ld.global.u32 	%r23, [%rd1];
	not.b32 	%r24, %r22;
	and.b32  	%r25, %r2, %r24;
	add.s32 	%r3, %r25, %r23;
	or.b32  	%r26, %r22, %r2;
	add.s32 	%r4, %r26, %r23;
	setp.ge.s32 	%p3, %r25, %r26;
	@%p3 bra 	$L__BB0_4;
	cvta.to.global.u64 	%rd9, %rd3;
	mul.wide.s32 	%rd10, %r3, 16;
	add.s64 	%rd11, %rd9, %rd10;
	ld.global.v2.f64 	{%fd1, %fd2}, [%rd11];
	mul.wide.s32 	%rd12, %r4, 16;
	add.s64 	%rd13, %rd9, %rd12;
	ld.global.v2.f64 	{%fd3, %fd4}, [%rd13];
	add.f64 	%fd5, %fd1, %fd3;
	mul.f64 	%fd6, %fd5, 0d3FE6A09E667F3BCD;
	add.f64 	%fd7, %fd2, %fd4;
	mul.f64 	%fd8, %fd7, 0d3FE6A09E667F3BCD;
	st.global.v2.f64 	[%rd11], {%fd6, %fd8};
	sub.f64 	%fd9, %fd1, %fd3;
	mul.f64 	%fd10, %fd9, 0d3FE6A09E667F3BCD;
	sub.f64 	%fd11, %fd2, %fd4;
	mul.f64 	%fd12, %fd11, 0d3FE6A09E667F3BCD;
	st.global.v2.f64 	[%rd13], {%fd10, %fd12};
$L__BB0_4:
	ret;

}
	// .globl	_Z19batch_apply_t_gatesP7double2PiS1_ii
.visible .entry _Z19batch_apply_t_gatesP7double2PiS1_ii(
	.param .u64 .ptr .align 1 _Z19batch_apply_t_gatesP7double2PiS1_ii_param_0,
	.param .u64 .ptr .align 1 _Z19batch_apply_t_gatesP7double2PiS1_ii_param_1,
	.param .u64 .ptr .align 1 _Z19batch_apply_t_gatesP7double2PiS1_ii_param_2,
	.param .u32 _Z19batch_apply_t_gatesP7double2PiS1_ii_param_3,
	.param .u32 _Z19batch_apply_t_gatesP7double2PiS1_ii_param_4
)
{
	.reg .pred 	%p<4>;
	.reg .b32 	%r<17>;
	.reg .b64 	%rd<12>;
	.reg .b64 	%fd<7>;

	ld.param.u64 	%rd2, [_Z19batch_apply_t_gatesP7double2PiS1_ii_param_0];
	ld.param.u64 	%rd3, [_Z19batch_apply_t_gatesP7double2PiS1_ii_param_1];
	ld.param.u64 	%rd4, [_Z19batch_apply_t_gatesP7double2PiS1_ii_param_2];
	ld.param.u32 	%r3, [_Z19batch_apply_t_gatesP7double2PiS1_ii_param_3];
	ld.param.u32 	%r4, [_Z19batch_apply_t_gatesP7double2PiS1_ii_param_4];
	mov.u32 	%r5, %ctaid.x;
	mov.u32 	%r6, %ntid.x;
	mov.u32 	%r7, %tid.x;
	mad.lo.s32 	%r8, %r5, %r6, %r7;
	mov.b32 	%r9, 1;
	shl.b32 	%r10, %r9, %r4;
	div.s32 	%r1, %r8, %r10;
	mul.lo.s32 	%r11, %r1, %r10;
	sub.s32 	%r2, %r8, %r11;
	setp.ge.s32 	%p1, %r1, %r3;
	@%p1 bra 	$L__BB1_3;
	cvta.to.global.u64 	%rd5, %rd4;
	cvta.to.global.u64 	%rd6, %rd3;
	mul.wide.s32 	%rd7, %r1, 4;
	add.s64 	%rd1, %rd6, %rd7;
	add.s64 	%rd8, %rd5, %rd7;
	ld.global.u32 	%r12, [%rd8];
	shr.u32 	%r13, %r2, %r12;
	and.b32  	%r14, %r13, 1;
	setp.eq.b32 	%p2, %r14, 1;
	not.pred 	%p3, %p2;
	@%p3 bra 	$L__BB1_3;
	ld.global.u32 	%r15, [%rd1];
	add.s32 	%r16, %r15, %r2;
	cvta.to.global.u64 	%rd9, %rd2;
	mul.wide.s32 	%rd10, %r16, 16;
	add.s64 	%rd11, %rd9, %rd10;
	ld.global.v2.f64 	{%fd1, %fd2}, [%rd11];
	mul.f64 	%fd3, %fd2, 0dBFE6A09E667F3BCD;
	fma.rn.f64 	%fd4, %fd1, 0d3FE6A09E667F3BCD, %fd3;
	mul.f64 	%fd5, %fd2, 0d3FE6A09E667F3BCD;
	fma.rn.f64 	%fd6, %fd1, 0d3FE6A09E667F3BCD, %fd5;
	st.global.v2.f64 	[%rd11], {%fd4, %fd6};
$L__BB1_3:
	ret;

}
	// .globl	_Z22batch_apply_cnot_gatesP7double2PiS1_S1_ii
.visible .entry _Z22batch_apply_cnot_gatesP7double2PiS1_S1_ii(
	.param .u64 .ptr .align 1 _Z22batch_apply_cnot_gatesP7double2PiS1_S1_ii_param_0,
	.param .u64 .ptr .align 1 _Z22batch_apply_cnot_gatesP7double2PiS1_S1_ii_param_1,
	.param .u64 .ptr .align 1 _Z22batch_apply_cnot_gatesP7double2PiS1_S1_ii_param_2,
	.param .u64 .ptr .align 1 _Z22batch_apply_cnot_gatesP7double2PiS1_S1_ii_param_3,
	.param .u32 _Z22batch_apply_cnot_gatesP7double2PiS1_S1_ii_param_4,
	.param .u32 _Z22batch_apply_cnot_gatesP7double2PiS1_S1_ii_param_5
)
{
	.reg .pred 	%p<4>;
	.reg .b32 	%r<27>;
	.reg .b64 	%rd<17>;
	.reg .b64 	%fd<5>;

	ld.param.u64 	%rd2, [_Z22batch_apply_cnot_gatesP7double2PiS1_S1_ii_param_0];
	ld.param.u64 	%rd3, [_Z22batch_apply_cnot_gatesP7double2PiS1_S1_ii_param_1];
	ld.param.u64 	%rd4, [_Z22batch_apply_cnot_gatesP7double2PiS1_S1_ii_param_2];
	ld.param.u64 	%rd5, [_Z22batch_apply_cnot_gatesP7double2PiS1_S1_ii_param_3];
	ld.param.u32 	%r9, [_Z22batch_apply_cnot_gatesP7double2PiS1_S1_ii_param_4];
	ld.param.u32 	%r8, [_Z22batch_apply_cnot_gatesP7double2PiS1_S1_ii_param_5];
	mov.u32 	%r10, %ctaid.x;
	mov.u32 	%r11, %ntid.x;
	mov.u32 	%r12, %tid.x;
	mad.lo.s32 	%r13, %r10, %r11, %r12;
	add.s32 	%r14, %r8, -1;
	mov.b32 	%r15, 1;
	shl.b32 	%r16, %r15, %r14;
	div.s32 	%r1, %r13, %r16;
	mul.lo.s32 	%r17, %r1, %r16;
	sub.s32 	%r2, %r13, %r17;
	setp.ge.s32 	%p1, %r1, %r9;
	@%p1 bra 	$L__BB2_4;
	cvta.to.global.u64 	%rd6, %rd4;
	cvta.to.global.u64 	%rd7, %rd5;
	cvta.to.global.u64 	%rd8, %rd3;
	mul.wide.s32 	%rd9, %r1, 4;
	add.s64 	%rd1, %rd8, %rd9;
	add.s64 	%rd10, %rd6, %rd9;
	ld.global.u32 	%r18, [%rd10];
	add.s64 	%rd11, %rd7, %rd9;
	ld.global.u32 	%r19, [%rd11];
	mov.b32 	%r20, 1;
	shl.b32 	%r21, %r20, %r18;
	shl.b32 	%r3, %r20, %r19;
	not.b32 	%r4, %r3;
	and.b32  	%r22, %r2, %r4;
	or.b32  	%r5, %r22, %r21;
	shl.b32 	%r23, %r20, %r8;
	setp.ge.s32 	%p2, %r5, %r23;
	@%p2 bra 	$L__BB2_4;
	ld.global.u32 	%r24, [%rd1];
	and.b32  	%r25, %r5, %r4;
	add.s32 	%r6, %r24, %r25;
	or.b32  	%r26, %r5, %r3;
	add.s32 	%r7, %r24, %r26;
	setp.eq.s32 	%p3, %r25, %r26;
	@%p3 bra 	$L__BB2_4;
	cvta.to.global.u64 	%rd12, %rd2;
	mul.wide.s32 	%rd13, %r6, 16;
	add.s64 	%rd14, %rd12, %rd13;
	ld.global.v2.f64 	{%fd1, %fd2}, [%rd14];
	mul.wide.s32 	%rd15, %r7, 16;
	add.s64 	%rd16, %rd12, %rd15;
	ld.global.v2.f64 	{%fd3, %fd4}, [%rd16];
	st.global.v2.f64 	[%rd14], {%fd3, %fd4};
	st.global.v2.f64 	[%rd16], {%fd1, %fd2};
$L__BB2_4:
	ret;

}
	// .globl	_Z28batch_measure_quantum_statesP7double2PdPiii
.visible .entry _Z28batch_measure_quantum_statesP7double2PdPiii(
	.param .u64 .ptr .align 1 _Z28batch_measure_quantum_statesP7double2PdPiii_param_0,
	.param .u64 .ptr .align 1 _Z28batch_measure_quantum_statesP7double2PdPiii_param_1,
	.param .u64 .ptr .align 1 _Z28batch_measure_quantum_statesP7double2PdPiii_param_2,
	.param .u32 _Z28batch_measure_quantum_statesP7double2PdPiii_param_3,
	.param .u32 _Z28batch_measure_quantum_statesP7double2PdPiii_param_4
)
{
	.reg .pred 	%p<2>;
	.reg .b32 	%r<16>;
	.reg .b64 	%rd<13>;
	.reg .b64 	%fd<5>;

	ld.param.u64 	%rd1, [_Z28batch_measure_quantum_statesP7double2PdPiii_param_0];
	ld.param.u64 	%rd2, [_Z28batch_measure_quantum_statesP7double2PdPiii_param_1];
	ld.param.u64 	%rd3, [_Z28batch_measure_quantum_statesP7double2PdPiii_param_2];
	ld.param.u32 	%r4, [_Z28batch_measure_quantum_statesP7double2PdPiii_param_3];
	ld.param.u32 	%r3, [_Z28batch_measure_quantum_statesP7double2PdPiii_param_4];
	mov.u32 	%r5, %ctaid.x;
	mov.u32 	%r6, %ntid.x;
	mov.u32 	%r7, %tid.x;
	mad.lo.s32 	%r8, %r5, %r6, %r7;
	mov.b32 	%r9, 1;
	shl.b32 	%r10, %r9, %r3;
	div.s32 	%r1, %r8, %r10;
	mul.lo.s32 	%r11, %r1, %r10;
	sub.s32 	%r2, %r8, %r11;
	setp.ge.s32 	%p1, %r1, %r4;
	@%p1 bra 	$L__BB3_2;
	cvta.to.global.u64 	%rd4, %rd3;
	cvta.to.global.u64 	%rd5, %rd1;
	cvta.to.global.u64 	%rd6, %rd2;
	mul.wide.s32 	%rd7, %r1, 4;
	add.s64 	%rd8, %rd4, %rd7;
	ld.global.u32 	%r12, [%rd8];
	add.s32 	%r13, %r12, %r2;
	shl.b32 	%r14, %r1, %r3;
	add.s32 	%r15, %r14, %r2;
	mul.wide.s32 	%rd9, %r13, 16;
	add.s64 	%rd10, %rd5, %rd9;
	ld.global.v2.f64 	{%fd1, %fd2}, [%rd10];
	mul.f64 	%fd3, %fd2, %fd2;
	fma.rn.f64 	%fd4, %fd1, %fd1, %fd3;
	mul.wide.s32 	%rd11, %r15, 8;
	add.s64 	%rd12, %rd6, %rd11;
	st.global.f64 	[%rd12], %fd4;
$L__BB3_2:
	ret;

}
	// .globl	_Z31batch_initialize_quantum_statesP7double2Piii
.visible .entry _Z31batch_initialize_quantum_statesP7double2Piii(
	.param .u64 .ptr .align 1 _Z31batch_initialize_quantum_statesP7double2Piii_param_0,
	.param .u64 .ptr .align 1 _Z31batch_initialize_quantum_statesP7double2Piii_param_1,
	.param .u32 _Z31batch_initialize_quantum_statesP7double2Piii_param_2,
	.param .u32 _Z31batch_initialize_quantum_statesP7double2Piii_param_3
)
{
	.reg .pred 	%p<3>;
	.reg .b32 	%r<14>;
	.reg .b64 	%rd<11>;
	.reg .b64 	%fd<4>;

	ld.param.u64 	%rd3, [_Z31batch_initialize_quantum_statesP7double2Piii_param_0];
	ld.param.u64 	%rd2, [_Z31batch_initialize_quantum_statesP7double2Piii_param_1];
	ld.param.u32 	%r4, [_Z31batch_initialize_quantum_statesP7double2Piii_param_2];
	ld.param.u32 	%r5, [_Z31batch_initialize_quantum_statesP7double2Piii_param_3];
	cvta.to.global.u64 	%rd1, %rd3;
	mov.u32 	%r6, %ctaid.x;
	mov.u32 	%r7, %ntid.x;
	mov.u32 	%r8, %tid.x;
	mad.lo.s32 	%r9, %r6, %r7, %r8;
	mov.b32 	%r10, 1;
	shl.b32 	%r11, %r10, %r5;
	div.s32 	%r1, %r9, %r11;
	mul.lo.s32 	%r12, %r1, %r11;
	sub.s32 	%r2, %r9, %r12;
	setp.ge.s32 	%p1, %r1, %r4;
	@%p1 bra 	$L__BB4_4;
	cvta.to.global.u64 	%rd4, %rd2;
	mul.wide.s32 	%rd5, %r1, 4;
	add.s64 	%rd6, %rd4, %rd5;
	ld.global.u32 	%r13, [%rd6];
	add.s32 	%r3, %r13, %r2;
	setp.ne.s32 	%p2, %r2, 0;
	@%p2 bra 	$L__BB4_3;
	mul.wide.s32 	%rd9, %r3, 16;
	add.s64 	%rd10, %rd1, %rd9;
	mov.f64 	%fd2, 0d0000000000000000;
	mov.f64 	%fd3, 0d3FF0000000000000;
	st.global.v2.f64 	[%rd10], {%fd3, %fd2};
	bra.uni 	$L__BB4_4;
$L__BB4_3:
	mul.wide.s32 	%rd7, %r3, 16;
	add.s64 	%rd8, %rd1, %rd7;
	mov.f64 	%fd1, 0d0000000000000000;
	st.global.v2.f64 	[%rd8], {%fd1, %fd1};
$L__BB4_4:
	ret;

}


// ===== COMPILED SASS (sm_100) =====

	.target	sm_100

	.elftype	@"ET_EXEC"


//--------------------- .note.nv.tkinfo           --------------------------
	.section	.note.nv.tkinfo,"",@"SHT_NOTE"
	.sectionflags	@"SHF_NOTE_NV_TKINFO"
	.tkinfo
        /*0018*/ 	.word	0x00000002
        /*0030*/ 	.string	""
        /*0030*/ 	.string	"ptxas"
        /*0030*/ 	.string	"Cuda compilation tools, release 13.0, V13.0.88"
        /*0030*/ 	.string	"Build cuda_13.0.r13.0/compiler.36424714_0"
        /*0030*/ 	.string	"-arch sm_100 -m 64 "



//--------------------- .note.nv.cuinfo           --------------------------
	.section	.note.nv.cuinfo,"",@"SHT_NOTE"
	.sectionflags	@"SHF_NOTE_NV_CUINFO"
        /*0018*/ 	.short	0x0002
        /*001a*/ 	.short	0x0064
        /*001c*/ 	.short	0x0082
	.zero		2


//--------------------- .nv.info                  --------------------------
	.section	.nv.info,"",@"SHT_CUDA_INFO"
	.align	4


	//----- nvinfo : EIATTR_REGCOUNT
	.align		4
        /*0000*/ 	.byte	0x04, 0x2f
        /*0002*/ 	.short	(.L_1 - .L_0)
	.align		4
.L_0:
        /*0004*/ 	.word	index@(_Z26batch_apply_hadamard_gatesP7double2PiS1_ii)
        /*0008*/ 	.word	0x00000016


	//----- nvinfo : EIATTR_FRAME_SIZE
	.align		4
.L_1:
        /*000c*/ 	.byte	0x04, 0x11
        /*000e*/ 	.short	(.L_3 - .L_2)
	.align		4
.L_2:
        /*0010*/ 	.word	index@(_Z26batch_apply_hadamard_gatesP7double2PiS1_ii)
        /*0014*/ 	.word	0x00000000


	//----- nvinfo : EIATTR_REGCOUNT
	.align		4
.L_3:
        /*0018*/ 	.byte	0x04, 0x2f
        /*001a*/ 	.short	(.L_5 - .L_4)
	.align		4
.L_4:
        /*001c*/ 	.word	index@(_Z19batch_apply_t_gatesP7double2PiS1_ii)
        /*0020*/ 	.word	0x00000010


	//----- nvinfo : EIATTR_FRAME_SIZE
	.align		4
.L_5:
        /*0024*/ 	.byte	0x04, 0x11
        /*0026*/ 	.short	(.L_7 - .L_6)
	.align		4
.L_6:
        /*0028*/ 	.word	index@(_Z19batch_apply_t_gatesP7double2PiS1_ii)
        /*002c*/ 	.word	0x00000000


	//----- nvinfo : EIATTR_REGCOUNT
	.align		4
.L_7:
        /*0030*/ 	.byte	0x04, 0x2f
        /*0032*/ 	.short	(.L_9 - .L_8)
	.align		4
.L_8:
        /*0034*/ 	.word	index@(_Z22batch_apply_cnot_gatesP7double2PiS1_S1_ii)
        /*0038*/ 	.word	0x00000012


	//----- nvinfo : EIATTR_FRAME_SIZE
	.align		4
.L_9:
        /*003c*/ 	.byte	0x04, 0x11
        /*003e*/ 	.short	(.L_11 - .L_10)
	.align		4
.L_10:
        /*0040*/ 	.word	index@(_Z22batch_apply_cnot_gatesP7double2PiS1_S1_ii)
        /*0044*/ 	.word	0x00000000


	//----- nvinfo : EIATTR_REGCOUNT
	.align		4
.L_11:
        /*0048*/ 	.byte	0x04, 0x2f
        /*004a*/ 	.short	(.L_13 - .L_12)
	.align		4
.L_12:
        /*004c*/ 	.word	index@(_Z28batch_measure_quantum_statesP7double2PdPiii)
        /*0050*/ 	.word	0x00000010


	//----- nvinfo : EIATTR_FRAME_SIZE
	.align		4
.L_13:
        /*0054*/ 	.byte	0x04, 0x11
        /*0056*/ 	.short	(.L_15 - .L_14)
	.align		4
.L_14:
        /*0058*/ 	.word	index@(_Z28batch_measure_quantum_statesP7double2PdPiii)
        /*005c*/ 	.word	0x00000000


	//----- nvinfo : EIATTR_REGCOUNT
	.align		4
.L_15:
        /*0060*/ 	.byte	0x04, 0x2f
        /*0062*/ 	.short	(.L_17 - .L_16)
	.align		4
.L_16:
        /*0064*/ 	.word	index@(_Z31batch_initialize_quantum_statesP7double2Piii)
        /*0068*/ 	.word	0x0000000e


	//----- nvinfo : EIATTR_FRAME_SIZE
	.align		4
.L_17:
        /*006c*/ 	.byte	0x04, 0x11
        /*006e*/ 	.short	(.L_19 - .L_18)
	.align		4
.L_18:
        /*0070*/ 	.word	index@(_Z31batch_initialize_quantum_statesP7double2Piii)
        /*0074*/ 	.word	0x00000000


	//----- nvinfo : EIATTR_MIN_STACK_SIZE
	.align		4
.L_19:
        /*0078*/ 	.byte	0x04, 0x12
        /*007a*/ 	.short	(.L_21 - .L_20)
	.align		4
.L_20:
        /*007c*/ 	.word	index@(_Z31batch_initialize_quantum_statesP7double2Piii)
        /*0080*/ 	.word	0x00000000


	//----- nvinfo : EIATTR_MIN_STACK_SIZE
	.align		4
.L_21:
        /*0084*/ 	.byte	0x04, 0x12
        /*0086*/ 	.short	(.L_23 - .L_22)
	.align		4
.L_22:
        /*0088*/ 	.word	index@(_Z28batch_measure_quantum_statesP7double2PdPiii)
        /*008c*/ 	.word	0x00000000


	//----- nvinfo : EIATTR_MIN_STACK_SIZE
	.align		4
.L_23:
        /*0090*/ 	.byte	0x04, 0x12
        /*0092*/ 	.short	(.L_25 - .L_24)
	.align		4
.L_24:
        /*0094*/ 	.word	index@(_Z22batch_apply_cnot_gatesP7double2PiS1_S1_ii)
        /*0098*/ 	.word	0x00000000


	//----- nvinfo : EIATTR_MIN_STACK_SIZE
	.align		4
.L_25:
        /*009c*/ 	.byte	0x04, 0x12
        /*009e*/ 	.short	(.L_27 - .L_26)
	.align		4
.L_26:
        /*00a0*/ 	.word	index@(_Z19batch_apply_t_gatesP7double2PiS1_ii)
        /*00a4*/ 	.word	0x00000000


	//----- nvinfo : EIATTR_MIN_STACK_SIZE
	.align		4
.L_27:
        /*00a8*/ 	.byte	0x04, 0x12
        /*00aa*/ 	.short	(.L_29 - .L_28)
	.align		4
.L_28:
        /*00ac*/ 	.word	index@(_Z26batch_apply_hadamard_gatesP7double2PiS1_ii)
        /*00b0*/ 	.word	0x00000000
.L_29:


//--------------------- .nv.compat                --------------------------
	.section	.nv.compat,"",@"SHT_CUDA_COMPAT_INFO"
	.align	4
        /*0000*/ 	.byte	0x02, 0x09, 0x00, 0x00, 0x02, 0x02, 0x01, 0x00, 0x02, 0x05, 0x05, 0x00, 0x03, 0x07, 0x01, 0x01
        /*0010*/ 	.byte	0x02, 0x03, 0x00, 0x00, 0x02, 0x06, 0x01, 0x00, 0x04, 0x0b, 0x08, 0x00, 0x01, 0x00, 0x00, 0x00
        /*0020*/ 	.byte	0x00, 0x00, 0x00, 0x00


//--------------------- .nv.info._Z31batch_initialize_quantum_statesP7double2Piii --------------------------
	.section	.nv.info._Z31batch_initialize_quantum_statesP7double2Piii,"",@"SHT_CUDA_INFO"
	.sectionflags	@""
	.align	4


	//----- nvinfo : EIATTR_CUDA_API_VERSION
	.align		4
        /*0000*/ 	.byte	0x04, 0x37
        /*0002*/ 	.short	(.L_31 - .L_30)
.L_30:
        /*0004*/ 	.word	0x00000082


	//----- nvinfo : EIATTR_KPARAM_INFO
	.align		4
.L_31:
        /*0008*/ 	.byte	0x04, 0x17
        /*000a*/ 	.short	(.L_33 - .L_32)
.L_32:
        /*000c*/ 	.word	0x00000000
        /*0010*/ 	.short	0x0003
        /*0012*/ 	.short	0x0014
        /*0014*/ 	.byte	0x00, 0xf0, 0x11, 0x00


	//----- nvinfo : EIATTR_KPARAM_INFO
	.align		4
.L_33:
        /*0018*/ 	.byte	0x04, 0x17
        /*001a*/ 	.short	(.L_35 - .L_34)
.L_34:
        /*001c*/ 	.word	0x00000000
        /*0020*/ 	.short	0x0002
        /*0022*/ 	.short	0x0010
        /*0024*/ 	.byte	0x00, 0xf0, 0x11, 0x00


	//----- nvinfo : EIATTR_KPARAM_INFO
	.align		4
.L_35:
        /*0028*/ 	.byte	0x04, 0x17
        /*002a*/ 	.short	(.L_37 - .L_36)
.L_36:
        /*002c*/ 	.word	0x00000000
        /*0030*/ 	.short	0x0001
        /*0032*/ 	.short	0x0008
        /*0034*/ 	.byte	0x00, 0xf5, 0x21, 0x00


	//----- nvinfo : EIATTR_KPARAM_INFO
	.align		4
.L_37:
        /*0038*/ 	.byte	0x04, 0x17
        /*003a*/ 	.short	(.L_39 - .L_38)
.L_38:
        /*003c*/ 	.word	0x00000000
        /*0040*/ 	.short	0x0000
        /*0042*/ 	.short	0x0000
        /*0044*/ 	.byte	0x00, 0xf5, 0x21, 0x00


	//----- nvinfo : EIATTR_SPARSE_MMA_MASK
	.align		4
.L_39:
        /*0048*/ 	.byte	0x03, 0x50
        /*004a*/ 	.short	0x0000


	//----- nvinfo : EIATTR_MAXREG_COUNT
	.align		4
        /*004c*/ 	.byte	0x03, 0x1b
        /*004e*/ 	.short	0x00ff


	//----- nvinfo : EIATTR_MERCURY_ISA_VERSION
	.align		4
        /*0050*/ 	.byte	0x03, 0x5f
        /*0052*/ 	.short	0x0101


	//----- nvinfo : EIATTR_VRC_CTA_INIT_COUNT
	.align		4
        /*0054*/ 	.byte	0x02, 0x4a
	.zero		1
	.zero		1


	//----- nvinfo : EIATTR_EXIT_INSTR_OFFSETS
	.align		4
        /*0058*/ 	.byte	0x04, 0x1c
        /*005a*/ 	.short	(.L_41 - .L_40)


	//   ....[0]....
.L_40:
        /*005c*/ 	.word	0x00000240


	//   ....[1]....
        /*0060*/ 	.word	0x00000330


	//   ....[2]....
        /*0064*/ 	.word	0x00000370


	//----- nvinfo : EIATTR_CBANK_PARAM_SIZE
	.align		4
.L_41:
        /*0068*/ 	.byte	0x03, 0x19
        /*006a*/ 	.short	0x0018


	//----- nvinfo : EIATTR_PARAM_CBANK
	.align		4
        /*006c*/ 	.byte	0x04, 0x0a
        /*006e*/ 	.short	(.L_43 - .L_42)
	.align		4
.L_42:
        /*0070*/ 	.word	index@(.nv.constant0._Z31batch_initialize_quantum_statesP7double2Piii)
        /*0074*/ 	.short	0x0380
        /*0076*/ 	.short	0x0018


	//----- nvinfo : EIATTR_SW_WAR
	.align		4
.L_43:
        /*0078*/ 	.byte	0x04, 0x36
        /*007a*/ 	.short	(.L_45 - .L_44)
.L_44:
        /*007c*/ 	.word	0x00000008
.L_45:


//--------------------- .nv.info._Z28batch_measure_quantum_statesP7double2PdPiii --------------------------
	.section	.nv.info._Z28batch_measure_quantum_statesP7double2PdPiii,"",@"SHT_CUDA_INFO"
	.sectionflags	@""
	.align	4


	//----- nvinfo : EIATTR_CUDA_API_VERSION
	.align		4
        /*0000*/ 	.byte	0x04, 0x37
        /*0002*/ 	.short	(.L_47 - .L_46)
.L_46:
        /*0004*/ 	.word	0x00000082


	//----- nvinfo : EIATTR_KPARAM_INFO
	.align		4
.L_47:
        /*0008*/ 	.byte	0x04, 0x17
        /*000a*/ 	.short	(.L_49 - .L_48)
.L_48:
        /*000c*/ 	.word	0x00000000
        /*0010*/ 	.short	0x0004
        /*0012*/ 	.short	0x001c
        /*0014*/ 	.byte	0x00, 0xf0, 0x11, 0x00


	//----- nvinfo : EIATTR_KPARAM_INFO
	.align		4
.L_49:
        /*0018*/ 	.byte	0x04, 0x17
        /*001a*/ 	.short	(.L_51 - .L_50)
.L_50:
        /*001c*/ 	.word	0x00000000
        /*0020*/ 	.short	0x0003
        /*0022*/ 	.short	0x0018
        /*0024*/ 	.byte	0x00, 0xf0, 0x11, 0x00


	//----- nvinfo : EIATTR_KPARAM_INFO
	.align		4
.L_51:
        /*0028*/ 	.byte	0x04, 0x17
        /*002a*/ 	.short	(.L_53 - .L_52)
.L_52:
        /*002c*/ 	.word	0x00000000
        /*0030*/ 	.short	0x0002
        /*0032*/ 	.short	0x0010
        /*0034*/ 	.byte	0x00, 0xf5, 0x21, 0x00


	//----- nvinfo : EIATTR_KPARAM_INFO
	.align		4
.L_53:
        /*0038*/ 	.byte	0x04, 0x17
        /*003a*/ 	.short	(.L_55 - .L_54)
.L_54:
        /*003c*/ 	.word	0x00000000
        /*0040*/ 	.short	0x0001
        /*0042*/ 	.short	0x0008
        /*0044*/ 	.byte	0x00, 0xf5, 0x21, 0x00


	//----- nvinfo : EIATTR_KPARAM_INFO
	.align		4
.L_55:
        /*0048*/ 	.byte	0x04, 0x17
        /*004a*/ 	.short	(.L_57 - .L_56)
.L_56:
        /*004c*/ 	.word	0x00000000
        /*0050*/ 	.short	0x0000
        /*0052*/ 	.short	0x0000
        /*0054*/ 	.byte	0x00, 0xf5, 0x21, 0x00


	//----- nvinfo : EIATTR_SPARSE_MMA_MASK
	.align		4
.L_57:
        /*0058*/ 	.byte	0x03, 0x50
        /*005a*/ 	.short	0x0000


	//----- nvinfo : EIATTR_MAXREG_COUNT
	.align		4
        /*005c*/ 	.byte	0x03, 0x1b
        /*005e*/ 	.short	0x00ff


	//----- nvinfo : EIATTR_MERCURY_ISA_VERSION
	.align		4
        /*0060*/ 	.byte	0x03, 0x5f
        /*0062*/ 	.short	0x0101


	//----- nvinfo : EIATTR_VRC_CTA_INIT_COUNT
	.align		4
        /*0064*/ 	.byte	0x02, 0x4a
	.zero		1
	.zero		1


	//----- nvinfo : EIATTR_EXIT_INSTR_OFFSETS
	.align		4
        /*0068*/ 	.byte	0x04, 0x1c
        /*006a*/ 	.short	(.L_59 - .L_58)


	//   ....[0]....
.L_58:
        /*006c*/ 	.word	0x00000240


	//   ....[1]....
        /*0070*/ 	.word	0x00000360


	//----- nvinfo : EIATTR_CBANK_PARAM_SIZE
	.align		4
.L_59:
        /*0074*/ 	.byte	0x03, 0x19
        /*0076*/ 	.short	0x0020


	//----- nvinfo : EIATTR_PARAM_CBANK
	.align		4
        /*0078*/ 	.byte	0x04, 0x0a
        /*007a*/ 	.short	(.L_61 - .L_60)
	.align		4
.L_60:
        /*007c*/ 	.word	index@(.nv.constant0._Z28batch_measure_quantum_statesP7double2PdPiii)
        /*0080*/ 	.short	0x0380
        /*0082*/ 	.short	0x0020


	//----- nvinfo : EIATTR_SW_WAR
	.align		4
.L_61:
        /*0084*/ 	.byte	0x04, 0x36
        /*0086*/ 	.short	(.L_63 - .L_62)
.L_62:
        /*0088*/ 	.word	0x00000008
.L_63:


//--------------------- .nv.info._Z22batch_apply_cnot_gatesP7double2PiS1_S1_ii --------------------------
	.section	.nv.info._Z22batch_apply_cnot_gatesP7double2PiS1_S1_ii,"",@"SHT_CUDA_INFO"
	.sectionflags	@""
	.align	4


	//----- nvinfo : EIATTR_CUDA_API_VERSION
	.align		4
        /*0000*/ 	.byte	0x04, 0x37
        /*0002*/ 	.short	(.L_65 - .L_64)
.L_64:
        /*0004*/ 	.word	0x00000082


	//----- nvinfo : EIATTR_KPARAM_INFO
	.align		4
.L_65:
        /*0008*/ 	.byte	0x04, 0x17
        /*000a*/ 	.short	(.L_67 - .L_66)
.L_66:
        /*000c*/ 	.word	0x00000000
        /*0010*/ 	.short	0x0005
        /*0012*/ 	.short	0x0024
        /*0014*/ 	.byte	0x00, 0xf0, 0x11, 0x00


	//----- nvinfo : EIATTR_KPARAM_INFO
	.align		4
.L_67:
        /*0018*/ 	.byte	0x04, 0x17
        /*001a*/ 	.short	(.L_69 - .L_68)
.L_68:
        /*001c*/ 	.word	0x00000000
        /*0020*/ 	.short	0x0004
        /*0022*/ 	.short	0x0020
        /*0024*/ 	.byte	0x00, 0xf0, 0x11, 0x00


	//----- nvinfo : EIATTR_KPARAM_INFO
	.align		4
.L_69:
        /*0028*/ 	.byte	0x04, 0x17
        /*002a*/ 	.short	(.L_71 - .L_70)
.L_70:
        /*002c*/ 	.word	0x00000000
        /*0030*/ 	.short	0x0003
        /*0032*/ 	.short	0x0018
        /*0034*/ 	.byte	0x00, 0xf5, 0x21, 0x00


	//----- nvinfo : EIATTR_KPARAM_INFO
	.align		4
.L_71:
        /*0038*/ 	.byte	0x04, 0x17
        /*003a*/ 	.short	(.L_73 - .L_72)
.L_72:
        /*003c*/ 	.word	0x00000000
        /*0040*/ 	.short	0x0002
        /*0042*/ 	.short	0x0010
        /*0044*/ 	.byte	0x00, 0xf5, 0x21, 0x00


	//----- nvinfo : EIATTR_KPARAM_INFO
	.align		4
.L_73:
        /*0048*/ 	.byte	0x04, 0x17
        /*004a*/ 	.short	(.L_75 - .L_74)
.L_74:
        /*004c*/ 	.word	0x00000000
        /*0050*/ 	.short	0x0001
        /*0052*/ 	.short	0x0008
        /*0054*/ 	.byte	0x00, 0xf5, 0x21, 0x00


	//----- nvinfo : EIATTR_KPARAM_INFO
	.align		4
.L_75:
        /*0058*/ 	.byte	0x04, 0x17
        /*005a*/ 	.short	(.L_77 - .L_76)
.L_76:
        /*005c*/ 	.word	0x00000000
        /*0060*/ 	.short	0x0000
        /*0062*/ 	.short	0x0000
        /*0064*/ 	.byte	0x00, 0xf5, 0x21, 0x00


	//----- nvinfo : EIATTR_SPARSE_MMA_MASK
	.align		4
.L_77:
        /*0068*/ 	.byte	0x03, 0x50
        /*006a*/ 	.short	0x0000


	//----- nvinfo : EIATTR_MAXREG_COUNT
	.align		4
        /*006c*/ 	.byte	0x03, 0x1b
        /*006e*/ 	.short	0x00ff


	//----- nvinfo : EIATTR_MERCURY_ISA_VERSION
	.align		4
        /*0070*/ 	.byte	0x03, 0x5f
        /*0072*/ 	.short	0x0101


	//----- nvinfo : EIATTR_VRC_CTA_INIT_COUNT
	.align		4
        /*0074*/ 	.byte	0x02, 0x4a
	.zero		1
	.zero		1


	//----- nvinfo : EIATTR_EXIT_INSTR_OFFSETS
	.align		4
        /*0078*/ 	.byte	0x04, 0x1c
        /*007a*/ 	.short	(.L_79 - .L_78)


	//   ....[0]....
.L_78:
        /*007c*/ 	.word	0x00000250


	//   ....[1]....
        /*0080*/ 	.word	0x00000360


	//   ....[2]....
        /*0084*/ 	.word	0x000003b0


	//   ....[3]....
        /*0088*/ 	.word	0x00000450


	//----- nvinfo : EIATTR_CBANK_PARAM_SIZE
	.align		4
.L_79:
        /*008c*/ 	.byte	0x03, 0x19
        /*008e*/ 	.short	0x0028


	//----- nvinfo : EIATTR_PARAM_CBANK
	.align		4
        /*0090*/ 	.byte	0x04, 0x0a
        /*0092*/ 	.short	(.L_81 - .L_80)
	.align		4
.L_80:
        /*0094*/ 	.word	index@(.nv.constant0._Z22batch_apply_cnot_gatesP7double2PiS1_S1_ii)
        /*0098*/ 	.short	0x0380
        /*009a*/ 	.short	0x0028


	//----- nvinfo : EIATTR_SW_WAR
	.align		4
.L_81:
        /*009c*/ 	.byte	0x04, 0x36
        /*009e*/ 	.short	(.L_83 - .L_82)
.L_82:
        /*00a0*/ 	.word	0x00000008
.L_83:


//--------------------- .nv.info._Z19batch_apply_t_gatesP7double2PiS1_ii --------------------------
	.section	.nv.info._Z19batch_apply_t_gatesP7double2PiS1_ii,"",@"SHT_CUDA_INFO"
	.sectionflags	@""
	.align	4


	//----- nvinfo : EIATTR_CUDA_API_VERSION
	.align		4
        /*0000*/ 	.byte	0x04, 0x37
        /*0002*/ 	.short	(.L_85 - .L_84)
.L_84:
        /*0004*/ 	.word	0x00000082


	//----- nvinfo : EIATTR_KPARAM_INFO
	.align		4
.L_85:
        /*0008*/ 	.byte	0x04, 0x17
        /*000a*/ 	.short	(.L_87 - .L_86)
.L_86:
        /*000c*/ 	.word	0x00000000
        /*0010*/ 	.short	0x0004
        /*0012*/ 	.short	0x001c
        /*0014*/ 	.byte	0x00, 0xf0, 0x11, 0x00


	//----- nvinfo : EIATTR_KPARAM_INFO
	.align		4
.L_87:
        /*0018*/ 	.byte	0x04, 0x17
        /*001a*/ 	.short	(.L_89 - .L_88)
.L_88:
        /*001c*/ 	.word	0x00000000
        /*0020*/ 	.short	0x0003
        /*0022*/ 	.short	0x0018
        /*0024*/ 	.byte	0x00, 0xf0, 0x11, 0x00


	//----- nvinfo : EIATTR_KPARAM_INFO
	.align		4
.L_89:
        /*0028*/ 	.byte	0x04, 0x17
        /*002a*/ 	.short	(.L_91 - .L_90)
.L_90:
        /*002c*/ 	.word	0x00000000
        /*0030*/ 	.short	0x0002
        /*0032*/ 	.short	0x0010
        /*0034*/ 	.byte	0x00, 0xf5, 0x21, 0x00


	//----- nvinfo : EIATTR_KPARAM_INFO
	.align		4
.L_91:
        /*0038*/ 	.byte	0x04, 0x17
        /*003a*/ 	.short	(.L_93 - .L_92)
.L_92:
        /*003c*/ 	.word	0x00000000
        /*0040*/ 	.short	0x0001
        /*0042*/ 	.short	0x0008
        /*0044*/ 	.byte	0x00, 0xf5, 0x21, 0x00


	//----- nvinfo : EIATTR_KPARAM_INFO
	.align		4
.L_93:
        /*0048*/ 	.byte	0x04, 0x17
        /*004a*/ 	.short	(.L_95 - .L_94)
.L_94:
        /*004c*/ 	.word	0x00000000
        /*0050*/ 	.short	0x0000
        /*0052*/ 	.short	0x0000
        /*0054*/ 	.byte	0x00, 0xf5, 0x21, 0x00


	//----- nvinfo : EIATTR_SPARSE_MMA_MASK
	.align		4
.L_95:
        /*0058*/ 	.byte	0x03, 0x50
        /*005a*/ 	.short	0x0000


	//----- nvinfo : EIATTR_MAXREG_COUNT
	.align		4
        /*005c*/ 	.byte	0x03, 0x1b
        /*005e*/ 	.short	0x00ff


	//----- nvinfo : EIATTR_MERCURY_ISA_VERSION
	.align		4
        /*0060*/ 	.byte	0x03, 0x5f
        /*0062*/ 	.short	0x0101


	//----- nvinfo : EIATTR_VRC_CTA_INIT_COUNT
	.align		4
        /*0064*/ 	.byte	0x02, 0x4a
	.zero		1
	.zero		1


	//----- nvinfo : EIATTR_EXIT_INSTR_OFFSETS
	.align		4
        /*0068*/ 	.byte	0x04, 0x1c
        /*006a*/ 	.short	(.L_97 - .L_96)


	//   ....[0]....
.L_96:
        /*006c*/ 	.word	0x00000240


	//   ....[1]....
        /*0070*/ 	.word	0x00000300


	//   ....[2]....
        /*0074*/ 	.word	0x000003f0


	//----- nvinfo : EIATTR_CBANK_PARAM_SIZE
	.align		4
.L_97:
        /*0078*/ 	.byte	0x03, 0x19
        /*007a*/ 	.short	0x0020


	//----- nvinfo : EIATTR_PARAM_CBANK
	.align		4
        /*007c*/ 	.byte	0x04, 0x0a
        /*007e*/ 	.short	(.L_99 - .L_98)
	.align		4
.L_98:
        /*0080*/ 	.word	index@(.nv.constant0._Z19batch_apply_t_gatesP7double2PiS1_ii)
        /*0084*/ 	.short	0x0380
        /*0086*/ 	.short	0x0020


	//----- nvinfo : EIATTR_SW_WAR
	.align		4
.L_99:
        /*0088*/ 	.byte	0x04, 0x36
        /*008a*/ 	.short	(.L_101 - .L_100)
.L_100:
        /*008c*/ 	.word	0x00000008
.L_101:


//--------------------- .nv.info._Z26batch_apply_hadamard_gatesP7double2PiS1_ii --------------------------
	.section	.nv.info._Z26batch_apply_hadamard_gatesP7double2PiS1_ii,"",@"SHT_CUDA_INFO"
	.sectionflags	@""
	.align	4


	//----- nvinfo : EIATTR_CUDA_API_VERSION
	.align		4
        /*0000*/ 	.byte	0x04, 0x37
        /*0002*/ 	.short	(.L_103 - .L_102)
.L_102:
        /*0004*/ 	.word	0x00000082


	//----- nvinfo : EIATTR_KPARAM_INFO
	.align		4
.L_103:
        /*0008*/ 	.byte	0x04, 0x17
        /*000a*/ 	.short	(.L_105 - .L_104)
.L_104:
        /*000c*/ 	.word	0x00000000
        /*0010*/ 	.short	0x0004
        /*0012*/ 	.short	0x001c
        /*0014*/ 	.byte	0x00, 0xf0, 0x11, 0x00


	//----- nvinfo : EIATTR_KPARAM_INFO
	.align		4
.L_105:
        /*0018*/ 	.byte	0x04, 0x17
        /*001a*/ 	.short	(.L_107 - .L_106)
.L_106:
        /*001c*/ 	.word	0x00000000
        /*0020*/ 	.short	0x0003
        /*0022*/ 	.short	0x0018
        /*0024*/ 	.byte	0x00, 0xf0, 0x11, 0x00


	//----- nvinfo : EIATTR_KPARAM_INFO
	.align		4
.L_107:
        /*0028*/ 	.byte	0x04, 0x17
        /*002a*/ 	.short	(.L_109 - .L_108)
.L_108:
        /*002c*/ 	.word	0x00000000
        /*0030*/ 	.short	0x0002
        /*0032*/ 	.short	0x0010
        /*0034*/ 	.byte	0x00, 0xf5, 0x21, 0x00


	//----- nvinfo : EIATTR_KPARAM_INFO
	.align		4
.L_109:
        /*0038*/ 	.byte	0x04, 0x17
        /*003a*/ 	.short	(.L_111 - .L_110)
.L_110:
        /*003c*/ 	.word	0x00000000
        /*0040*/ 	.short	0x0001
        /*0042*/ 	.short	0x0008
        /*0044*/ 	.byte	0x00, 0xf5, 0x21, 0x00


	//----- nvinfo : EIATTR_KPARAM_INFO
	.align		4
.L_111:
        /*0048*/ 	.byte	0x04, 0x17
        /*004a*/ 	.short	(.L_113 - .L_112)
.L_112:
        /*004c*/ 	.word	0x00000000
        /*0050*/ 	.short	0x0000
        /*0052*/ 	.short	0x0000
        /*0054*/ 	.byte	0x00, 0xf5, 0x21, 0x00


	//----- nvinfo : EIATTR_SPARSE_MMA_MASK
	.align		4
.L_113:
        /*0058*/ 	.byte	0x03, 0x50
        /*005a*/ 	.short	0x0000


	//----- nvinfo : EIATTR_MAXREG_COUNT
	.align		4
        /*005c*/ 	.byte	0x03, 0x1b
        /*005e*/ 	.short	0x00ff


	//----- nvinfo : EIATTR_MERCURY_ISA_VERSION
	.align		4
        /*0060*/ 	.byte	0x03, 0x5f
        /*0062*/ 	.short	0x0101


	//----- nvinfo : EIATTR_VRC_CTA_INIT_COUNT
	.align		4
        /*0064*/ 	.byte	0x02, 0x4a
	.zero		1
	.zero		1


	//----- nvinfo : EIATTR_EXIT_INSTR_OFFSETS
	.align		4
        /*0068*/ 	.byte	0x04, 0x1c
        /*006a*/ 	.short	(.L_115 - .L_114)


	//   ....[0]....
.L_114:
        /*006c*/ 	.word	0x00000240


	//   ....[1]....
        /*0070*/ 	.word	0x000002c0


	//   ....[2]....
        /*0074*/ 	.word	0x00000370


	//   ....[3]....
        /*0078*/ 	.word	0x000004b0


	//----- nvinfo : EIATTR_CBANK_PARAM_SIZE
	.align		4
.L_115:
        /*007c*/ 	.byte	0x03, 0x19
        /*007e*/ 	.short	0x0020


	//----- nvinfo : EIATTR_PARAM_CBANK
	.align		4
        /*0080*/ 	.byte	0x04, 0x0a
        /*0082*/ 	.short	(.L_117 - .L_116)
	.align		4
.L_116:
        /*0084*/ 	.word	index@(.nv.constant0._Z26batch_apply_hadamard_gatesP7double2PiS1_ii)
        /*0088*/ 	.short	0x0380
        /*008a*/ 	.short	0x0020


	//----- nvinfo : EIATTR_SW_WAR
	.align		4
.L_117:
        /*008c*/ 	.byte	0x04, 0x36
        /*008e*/ 	.short	(.L_119 - .L_118)
.L_118:
        /*0090*/ 	.word	0x00000008
.L_119:


//--------------------- .nv.callgraph             --------------------------
	.section	.nv.callgraph,"",@"SHT_CUDA_CALLGRAPH"
	.align	4
	.sectionentsize	8
	.align		4
        /*0000*/ 	.word	0x00000000
	.align		4
        /*0004*/ 	.word	0xffffffff
	.align		4
        /*0008*/ 	.word	0x00000000
	.align		4
        /*000c*/ 	.word	0xfffffffe
	.align		4
        /*0010*/ 	.word	0x00000000
	.align		4
        /*0014*/ 	.word	0xfffffffd
	.align		4
        /*0018*/ 	.word	0x00000000
	.align		4
        /*001c*/ 	.word	0xfffffffc


//--------------------- .text._Z31batch_initialize_quantum_statesP7double2Piii --------------------------
	.section	.text._Z31batch_initialize_quantum_statesP7double2Piii,"ax",@progbits
	.align	128
        .global         _Z31batch_initialize_quantum_statesP7double2Piii
        .type           _Z31batch_initialize_quantum_statesP7double2Piii,@function
        .size           _Z31batch_initialize_quantum_statesP7double2Piii,(.L_x_5 - _Z31batch_initialize_quantum_statesP7double2Piii)
        .other          _Z31batch_initialize_quantum_statesP7double2Piii,@"STO_CUDA_ENTRY STV_DEFAULT"
_Z31batch_initialize_quantum_statesP7double2Piii:
.text._Z31batch_initialize_quantum_statesP7double2Piii:
[----:B------:R-:W-:Y:S01]  /*0000*/  LDC R1, c[0x0][0x37c] ;  /* 0x0000df00ff017b82 */ /* 0x000fe20000000800 */
[----:B------:R-:W0:Y:S01]  /*0010*/  LDCU UR4, c[0x0][0x394] ;  /* 0x00007280ff0477ac */ /* 0x000e220008000800 */
[----:B------:R-:W-:Y:S01]  /*0020*/  IMAD.MOV.U32 R0, RZ, RZ, 0x1 ;  /* 0x00000001ff007424 */ /* 0x000fe200078e00ff */
[----:B------:R-:W1:Y:S05]  /*0030*/  S2R R6, SR_TID.X ;  /* 0x0000000000067919 */ /* 0x000e6a0000002100 */
[----:B------:R-:W1:Y:S01]  /*0040*/  LDC R5, c[0x0][0x360] ;  /* 0x0000d800ff057b82 */ /* 0x000e620000000800 */
[----:B0-----:R-:W-:-:S07]  /*0050*/  SHF.L.U32 R0, R0, UR4, RZ ;  /* 0x0000000400007c19 */ /* 0x001fce00080006ff */
[----:B------:R-:W1:Y:S01]  /*0060*/  S2UR UR4, SR_CTAID.X ;  /* 0x00000000000479c3 */ /* 0x000e620000002500 */
[----:B------:R-:W-:-:S04]  /*0070*/  IABS R7, R0 ;  /* 0x0000000000077213 */ /* 0x000fc80000000000 */
[----:B------:R-:W0:Y:S08]  /*0080*/  I2F.RP R4, R7 ;  /* 0x0000000700047306 */ /* 0x000e300000209400 */
[----:B0-----:R-:W0:Y:S01]  /*0090*/  MUFU.RCP R4, R4 ;  /* 0x0000000400047308 */ /* 0x001e220000001000 */
[----:B-1----:R-:W-:Y:S01]  /*00a0*/  IMAD R5, R5, UR4, R6 ;  /* 0x0000000405057c24 */ /* 0x002fe2000f8e0206 */
[----:B------:R-:W1:Y:S01]  /*00b0*/  LDCU UR4, c[0x0][0x390] ;  /* 0x00007200ff0477ac */ /* 0x000e620008000800 */
[----:B0-----:R-:W-:-:S03]  /*00c0*/  VIADD R2, R4, 0xffffffe ;  /* 0x0ffffffe04027836 */ /* 0x001fc60000000000 */
[----:B------:R-:W-:Y:S02]  /*00d0*/  IABS R4, R5 ;  /* 0x0000000500047213 */ /* 0x000fe40000000000 */
[----:B------:R0:W2:Y:S02]  /*00e0*/  F2I.FTZ.U32.TRUNC.NTZ R3, R2 ;  /* 0x0000000200037305 */ /* 0x0000a4000021f000 */
[----:B0-----:R-:W-:Y:S01]  /*00f0*/  HFMA2 R2, -RZ, RZ, 0, 0 ;  /* 0x00000000ff027431 */ /* 0x001fe200000001ff */
[----:B--2---:R-:W-:-:S05]  /*0100*/  IADD3 R8, PT, PT, RZ, -R3, RZ ;  /* 0x80000003ff087210 */ /* 0x004fca0007ffe0ff */
[----:B------:R-:W-:-:S04]  /*0110*/  IMAD.MOV.U32 R6, RZ, RZ, R8 ;  /* 0x000000ffff067224 */ /* 0x000fc800078e0008 */
[----:B------:R-:W-:Y:S01]  /*0120*/  IMAD R9, R6, R7, RZ ;  /* 0x0000000706097224 */ /* 0x000fe200078e02ff */
[----:B------:R-:W-:-:S03]  /*0130*/  IABS R6, R0 ;  /* 0x0000000000067213 */ /* 0x000fc60000000000 */
[----:B------:R-:W-:-:S04]  /*0140*/  IMAD.HI.U32 R3, R3, R9, R2 ;  /* 0x0000000903037227 */ /* 0x000fc800078e0002 */
[----:B------:R-:W-:Y:S02]  /*0150*/  IMAD.MOV R2, RZ, RZ, -R6 ;  /* 0x000000ffff027224 */ /* 0x000fe400078e0a06 */
[----:B------:R-:W-:-:S04]  /*0160*/  IMAD.HI.U32 R3, R3, R4, RZ ;  /* 0x0000000403037227 */ /* 0x000fc800078e00ff */
[----:B------:R-:W-:-:S05]  /*0170*/  IMAD R2, R3, R2, R4 ;  /* 0x0000000203027224 */ /* 0x000fca00078e0204 */
[----:B------:R-:W-:-:S13]  /*0180*/  ISETP.GT.U32.AND P2, PT, R7, R2, PT ;  /* 0x000000020700720c */ /* 0x000fda0003f44070 */
[-C--:B------:R-:W-:Y:S01]  /*0190*/  @!P2 IADD3 R2, PT, PT, R2, -R7.reuse, RZ ;  /* 0x800000070202a210 */ /* 0x080fe20007ffe0ff */
[----:B------:R-:W-:Y:S01]  /*01a0*/  @!P2 VIADD R3, R3, 0x1 ;  /* 0x000000010303a836 */ /* 0x000fe20000000000 */
[----:B------:R-:W-:Y:S02]  /*01b0*/  ISETP.NE.AND P2, PT, R0, RZ, PT ;  /* 0x000000ff0000720c */ /* 0x000fe40003f45270 */
[----:B------:R-:W-:Y:S02]  /*01c0*/  ISETP.GE.U32.AND P0, PT, R2, R7, PT ;  /* 0x000000070200720c */ /* 0x000fe40003f06070 */
[----:B------:R-:W-:-:S04]  /*01d0*/  LOP3.LUT R2, R5, R0, RZ, 0x3c, !PT ;  /* 0x0000000005027212 */ /* 0x000fc800078e3cff */
[----:B------:R-:W-:-:S07]  /*01e0*/  ISETP.GE.AND P1, PT, R2, RZ, PT ;  /* 0x000000ff0200720c */ /* 0x000fce0003f26270 */
[----:B------:R-:W-:-:S05]  /*01f0*/  @P0 IADD3 R3, PT, PT, R3, 0x1, RZ ;  /* 0x0000000103030810 */ /* 0x000fca0007ffe0ff */
[----:B------:R-:W-:-:S05]  /*0200*/  IMAD.MOV.U32 R7, RZ, RZ, R3 ;  /* 0x000000ffff077224 */ /* 0x000fca00078e0003 */
[----:B------:R-:W-:Y:S02]  /*0210*/  @!P1 IADD3 R7, PT, PT, -R7, RZ, RZ ;  /* 0x000000ff07079210 */ /* 0x000fe40007ffe1ff */
[----:B------:R-:W-:-:S04]  /*0220*/  @!P2 LOP3.LUT R7, RZ, R0, RZ, 0x33, !PT ;  /* 0x00000000ff07a212 */ /* 0x000fc800078e33ff */
[----:B-1----:R-:W-:-:S13]  /*0230*/  ISETP.GE.AND P0, PT, R7, UR4, PT ;  /* 0x0000000407007c0c */ /* 0x002fda000bf06270 */
[----:B------:R-:W-:Y:S05]  /*0240*/  @P0 EXIT ;  /* 0x000000000000094d */ /* 0x000fea0003800000 */
[----:B------:R-:W0:Y:S01]  /*0250*/  LDC.64 R2, c[0x0][0x388] ;  /* 0x0000e200ff027b82 */ /* 0x000e220000000a00 */
[----:B------:R-:W1:Y:S01]  /*0260*/  LDCU.64 UR4, c[0x0][0x358] ;  /* 0x00006b00ff0477ac */ /* 0x000e620008000a00 */
[----:B0-----:R-:W-:-:S06]  /*0270*/  IMAD.WIDE R2, R7, 0x4, R2 ;  /* 0x0000000407027825 */ /* 0x001fcc00078e0202 */
[----:B-1----:R-:W2:Y:S01]  /*0280*/  LDG.E R2, desc[UR4][R2.64] ;  /* 0x0000000402027981 */ /* 0x002ea2000c1e1900 */
[----:B------:R-:W-:Y:S01]  /*0290*/  IMAD.MOV R4, RZ, RZ, -R7 ;  /* 0x000000ffff047224 */ /* 0x000fe200078e0a07 */
[----:B------:R-:W-:-:S03]  /*02a0*/  CS2R R10, SRZ ;  /* 0x00000000000a7805 */ /* 0x000fc6000001ff00 */
[----:B------:R-:W-:-:S05]  /*02b0*/  IMAD R7, R0, R4, R5 ;  /* 0x0000000400077224 */ /* 0x000fca00078e0205 */
[----:B------:R-:W-:-:S13]  /*02c0*/  ISETP.NE.AND P0, PT, R7, RZ, PT ;  /* 0x000000ff0700720c */ /* 0x000fda0003f05270 */
[----:B------:R-:W0:Y:S01]  /*02d0*/  @!P0 LDC.64 R4, c[0x0][0x380] ;  /* 0x0000e000ff048b82 */ /* 0x000e220000000a00 */
[----:B------:R-:W-:Y:S01]  /*02e0*/  @!P0 IMAD.MOV.U32 R8, RZ, RZ, 0x0 ;  /* 0x00000000ff088424 */ /* 0x000fe200078e00ff */
[----:B------:R-:W-:Y:S02]  /*02f0*/  @!P0 MOV R9, 0x3ff00000 ;  /* 0x3ff0000000098802 */ /* 0x000fe40000000f00 */
[----:B--2---:R-:W-:-:S05]  /*0300*/  IADD3 R7, PT, PT, R7, R2, RZ ;  /* 0x0000000207077210 */ /* 0x004fca0007ffe0ff */
[----:B0-----:R-:W-:-:S05]  /*0310*/  @!P0 IMAD.WIDE R4, R7, 0x10, R4 ;  /* 0x0000001007048825 */ /* 0x001fca00078e0204 */
[----:B------:R0:W-:Y:S01]  /*0320*/  @!P0 STG.E.128 desc[UR4][R4.64], R8 ;  /* 0x0000000804008986 */ /* 0x0001e2000c101d04 */
[----:B------:R-:W-:Y:S05]  /*0330*/  @!P0 EXIT ;  /* 0x000000000000894d */ /* 0x000fea0003800000 */
[----:B------:R-:W1:Y:S02]  /*0340*/  LDC.64 R2, c[0x0][0x380] ;  /* 0x0000e000ff027b82 */ /* 0x000e640000000a00 */
[----:B-1----:R-:W-:-:S05]  /*0350*/  IMAD.WIDE R2, R7, 0x10, R2 ;  /* 0x0000001007027825 */ /* 0x002fca00078e0202 */
[----:B------:R-:W-:Y:S01]  /*0360*/  STG.E.128 desc[UR4][R2.64], RZ ;  /* 0x000000ff02007986 */ /* 0x000fe2000c101d04 */
[----:B------:R-:W-:Y:S05]  /*0370*/  EXIT ;  /* 0x000000000000794d */ /* 0x000fea0003800000 */
.L_x_0:
[----:B------:R-:W-:-:S00]  /*0380*/  BRA `(.L_x_0) ;  /* 0xfffffffc00fc7947 */ /* 0x000fc0000383ffff */
[----:B------:R-:W-:-:S00]  /*0390*/  NOP ;  /* 0x0000000000007918 */ /* 0x000fc00000000000 */
        /* <DEDUP_REMOVED lines=14> */
.L_x_5:


//--------------------- .text._Z28batch_measure_quantum_statesP7double2PdPiii --------------------------
	.section	.text._Z28batch_measure_quantum_statesP7double2PdPiii,"ax",@progbits
	.align	128
        .global         _Z28batch_measure_quantum_statesP7double2PdPiii
        .type           _Z28batch_measure_quantum_statesP7double2PdPiii,@function
        .size           _Z28batch_measure_quantum_statesP7double2PdPiii,(.L_x_6 - _Z28batch_measure_quantum_statesP7double2PdPiii)
        .other          _Z28batch_measure_quantum_statesP7double2PdPiii,@"STO_CUDA_ENTRY STV_DEFAULT"
_Z28batch_measure_quantum_statesP7double2PdPiii:
.text._Z28batch_measure_quantum_statesP7double2PdPiii:
[----:B------:R-:W-:Y:S01]  /*0000*/  LDC R1, c[0x0][0x37c] ;  /* 0x0000df00ff017b82 */ /* 0x000fe20000000800 */
[----:B------:R-:W0:Y:S01]  /*0010*/  LDCU UR6, c[0x0][0x39c] ;  /* 0x00007380ff0677ac */ /* 0x000e220008000800 */
[----:B------:R-:W-:Y:S01]  /*0020*/  IMAD.MOV.U32 R0, RZ, RZ, 0x1 ;  /* 0x00000001ff007424 */ /* 0x000fe200078e00ff */
[----:B------:R-:W1:Y:S05]  /*0030*/  S2R R6, SR_TID.X ;  /* 0x0000000000067919 */ /* 0x000e6a0000002100 */
[----:B------:R-:W1:Y:S08]  /*0040*/  S2UR UR4, SR_CTAID.X ;  /* 0x00000000000479c3 */ /* 0x000e700000002500 */
[----:B------:R-:W1:Y:S01]  /*0050*/  LDC R7, c[0x0][0x360] ;  /* 0x0000d800ff077b82 */ /* 0x000e620000000800 */
[----:B0-----:R-:W-:-:S04]  /*0060*/  SHF.L.U32 R0, R0, UR6, RZ ;  /* 0x0000000600007c19 */ /* 0x001fc800080006ff */
[----:B------:R-:W-:-:S04]  /*0070*/  IABS R5, R0 ;  /* 0x0000000000057213 */ /* 0x000fc80000000000 */
[----:B------:R-:W0:Y:S01]  /*0080*/  I2F.RP R4, R5 ;  /* 0x0000000500047306 */ /* 0x000e220000209400 */
[----:B-1----:R-:W-:Y:S01]  /*0090*/  IMAD R7, R7, UR4, R6 ;  /* 0x0000000407077c24 */ /* 0x002fe2000f8e0206 */
[----:B------:R-:W1:Y:S06]  /*00a0*/  LDCU UR4, c[0x0][0x398] ;  /* 0x00007300ff0477ac */ /* 0x000e6c0008000800 */
[----:B0-----:R-:W0:Y:S02]  /*00b0*/  MUFU.RCP R4, R4 ;  /* 0x0000000400047308 */ /* 0x001e240000001000 */
[----:B0-----:R-:W-:Y:S01]  /*00c0*/  VIADD R2, R4, 0xffffffe ;  /* 0x0ffffffe04027836 */ /* 0x001fe20000000000 */
[----:B------:R-:W-:-:S05]  /*00d0*/  IABS R4, R7 ;  /* 0x0000000700047213 */ /* 0x000fca0000000000 */
        /* <DEDUP_REMOVED lines=24> */
[----:B------:R-:W1:Y:S07]  /*0260*/  LDCU.64 UR4, c[0x0][0x358] ;  /* 0x00006b00ff0477ac */ /* 0x000e6e0008000a00 */
[----:B------:R-:W2:Y:S01]  /*0270*/  LDC.64 R4, c[0x0][0x380] ;  /* 0x0000e000ff047b82 */ /* 0x000ea20000000a00 */
[----:B------:R-:W-:-:S07]  /*0280*/  IMAD.MOV R6, RZ, RZ, -R11 ;  /* 0x000000ffff067224 */ /* 0x000fce00078e0a0b */
[----:B------:R-:W3:Y:S01]  /*0290*/  LDC.64 R8, c[0x0][0x388] ;  /* 0x0000e200ff087b82 */ /* 0x000ee20000000a00 */
[----:B0-----:R-:W-:-:S06]  /*02a0*/  IMAD.WIDE R2, R11, 0x4, R2 ;  /* 0x000000040b027825 */ /* 0x001fcc00078e0202 */
[----:B-1----:R-:W4:Y:S01]  /*02b0*/  LDG.E R2, desc[UR4][R2.64] ;  /* 0x0000000402027981 */ /* 0x002f22000c1e1900 */
[----:B------:R-:W-:-:S05]  /*02c0*/  IMAD R13, R0, R6, R7 ;  /* 0x00000006000d7224 */ /* 0x000fca00078e0207 */
[----:B----4-:R-:W-:-:S05]  /*02d0*/  IADD3 R7, PT, PT, R13, R2, RZ ;  /* 0x000000020d077210 */ /* 0x010fca0007ffe0ff */
[----:B--2---:R-:W-:-:S06]  /*02e0*/  IMAD.WIDE R4, R7, 0x10, R4 ;  /* 0x0000001007047825 */ /* 0x004fcc00078e0204 */
[----:B------:R-:W2:Y:S01]  /*02f0*/  LDG.E.128 R4, desc[UR4][R4.64] ;  /* 0x0000000404047981 */ /* 0x000ea2000c1e1d00 */
[----:B------:R-:W-:-:S05]  /*0300*/  SHF.L.U32 R0, R11, UR6, RZ ;  /* 0x000000060b007c19 */ /* 0x000fca00080006ff */
[----:B------:R-:W-:-:S04]  /*0310*/  IMAD.IADD R11, R13, 0x1, R0 ;  /* 0x000000010d0b7824 */ /* 0x000fc800078e0200 */
[----:B---3--:R-:W-:Y:S01]  /*0320*/  IMAD.WIDE R2, R11, 0x8, R8 ;  /* 0x000000080b027825 */ /* 0x008fe200078e0208 */
[----:B--2---:R-:W-:-:S08]  /*0330*/  DMUL R6, R6, R6 ;  /* 0x0000000606067228 */ /* 0x004fd00000000000 */
[----:B------:R-:W-:-:S07]  /*0340*/  DFMA R6, R4, R4, R6 ;  /* 0x000000040406722b */ /* 0x000fce0000000006 */
[----:B------:R-:W-:Y:S01]  /*0350*/  STG.E.64 desc[UR4][R2.64], R6 ;  /* 0x0000000602007986 */ /* 0x000fe2000c101b04 */
[----:B------:R-:W-:Y:S05]  /*0360*/  EXIT ;  /* 0x000000000000794d */ /* 0x000fea0003800000 */
.L_x_1:
        /* <DEDUP_REMOVED lines=9> */
.L_x_6:


//--------------------- .text._Z22batch_apply_cnot_gatesP7double2PiS1_S1_ii --------------------------
	.section	.text._Z22batch_apply_cnot_gatesP7double2PiS1_S1_ii,"ax",@progbits
	.align	128
        .global         _Z22batch_apply_cnot_gatesP7double2PiS1_S1_ii
        .type           _Z22batch_apply_cnot_gatesP7double2PiS1_S1_ii,@function
        .size           _Z22batch_apply_cnot_gatesP7double2PiS1_S1_ii,(.L_x_7 - _Z22batch_apply_cnot_gatesP7double2PiS1_S1_ii)
        .other          _Z22batch_apply_cnot_gatesP7double2PiS1_S1_ii,@"STO_CUDA_ENTRY STV_DEFAULT"
_Z22batch_apply_cnot_gatesP7double2PiS1_S1_ii:
.text._Z22batch_apply_cnot_gatesP7double2PiS1_S1_ii:
[----:B------:R-:W-:Y:S01]  /*0000*/  LDC R1, c[0x0][0x37c] ;  /* 0x0000df00ff017b82 */ /* 0x000fe20000000800 */
[----:B------:R-:W0:Y:S01]  /*0010*/  LDCU UR6, c[0x0][0x3a4] ;  /* 0x00007480ff0677ac */ /* 0x000e220008000800 */
[----:B------:R-:W-:Y:S01]  /*0020*/  IMAD.MOV.U32 R0, RZ, RZ, 0x1 ;  /* 0x00000001ff007424 */ /* 0x000fe200078e00ff */
[----:B------:R-:W1:Y:S05]  /*0030*/  S2R R8, SR_TID.X ;  /* 0x0000000000087919 */ /* 0x000e6a0000002100 */
[----:B------:R-:W1:Y:S01]  /*0040*/  LDC R3, c[0x0][0x360] ;  /* 0x0000d800ff037b82 */ /* 0x000e620000000800 */
[----:B0-----:R-:W-:-:S06]  /*0050*/  UIADD3 UR4, UPT, UPT, UR6, -0x1, URZ ;  /* 0xffffffff06047890 */ /* 0x001fcc000fffe0ff */
[----:B------:R-:W-:-:S04]  /*0060*/  SHF.L.U32 R2, R0, UR4, RZ ;  /* 0x0000000400027c19 */ /* 0x000fc800080006ff */
[----:B------:R-:W-:Y:S01]  /*0070*/  IABS R7, R2 ;  /* 0x0000000200077213 */ /* 0x000fe20000000000 */
[----:B------:R-:W1:Y:S03]  /*0080*/  S2UR UR4, SR_CTAID.X ;  /* 0x00000000000479c3 */ /* 0x000e660000002500 */
[----:B------:R-:W0:Y:S08]  /*0090*/  I2F.RP R6, R7 ;  /* 0x0000000700067306 */ /* 0x000e300000209400 */
[----:B0-----:R-:W0:Y:S01]  /*00a0*/  MUFU.RCP R6, R6 ;  /* 0x0000000600067308 */ /* 0x001e220000001000 */
[----:B-1----:R-:W-:Y:S01]  /*00b0*/  IMAD R3, R3, UR4, R8 ;  /* 0x0000000403037c24 */ /* 0x002fe2000f8e0208 */
[----:B------:R-:W1:Y:S01]  /*00c0*/  LDCU UR4, c[0x0][0x3a0] ;  /* 0x00007400ff0477ac */ /* 0x000e620008000800 */
[----:B0-----:R-:W-:-:S03]  /*00d0*/  VIADD R4, R6, 0xffffffe ;  /* 0x0ffffffe06047836 */ /* 0x001fc60000000000 */
[----:B------:R-:W-:Y:S02]  /*00e0*/  IABS R6, R3 ;  /* 0x0000000300067213 */ /* 0x000fe40000000000 */
[----:B------:R0:W2:Y:S02]  /*00f0*/  F2I.FTZ.U32.TRUNC.NTZ R5, R4 ;  /* 0x0000000400057305 */ /* 0x0000a4000021f000 */
[----:B0-----:R-:W-:Y:S02]  /*0100*/  IMAD.MOV.U32 R4, RZ, RZ, RZ ;  /* 0x000000ffff047224 */ /* 0x001fe400078e00ff */
[----:B--2---:R-:W-:-:S05]  /*0110*/  IMAD.MOV R9, RZ, RZ, -R5 ;  /* 0x000000ffff097224 */ /* 0x004fca00078e0a05 */
[----:B------:R-:W-:-:S05]  /*0120*/  MOV R8, R9 ;  /* 0x0000000900087202 */ /* 0x000fca0000000f00 */
        /* <DEDUP_REMOVED lines=13> */
[----:B------:R-:W-:-:S05]  /*0200*/  @P0 VIADD R5, R5, 0x1 ;  /* 0x0000000105050836 */ /* 0x000fca0000000000 */
[----:B------:R-:W-:-:S05]  /*0210*/  MOV R11, R5 ;  /* 0x00000005000b7202 */ /* 0x000fca0000000f00 */
[----:B------:R-:W-:Y:S01]  /*0220*/  @!P1 IMAD.MOV R11, RZ, RZ, -R11 ;  /* 0x000000ffff0b9224 */ /* 0x000fe200078e0a0b */
[----:B------:R-:W-:-:S04]  /*0230*/  @!P2 LOP3.LUT R11, RZ, R2, RZ, 0x33, !PT ;  /* 0x00000002ff0ba212 */ /* 0x000fc800078e33ff */
[----:B-1----:R-:W-:-:S13]  /*0240*/  ISETP.GE.AND P0, PT, R11, UR4, PT ;  /* 0x000000040b007c0c */ /* 0x002fda000bf06270 */
[----:B------:R-:W-:Y:S05]  /*0250*/  @P0 EXIT ;  /* 0x000000000000094d */ /* 0x000fea0003800000 */
[----:B------:R-:W0:Y:S01]  /*0260*/  LDC.64 R4, c[0x0][0x390] ;  /* 0x0000e400ff047b82 */ /* 0x000e220000000a00 */
[----:B------:R-:W1:Y:S07]  /*0270*/  LDCU.64 UR4, c[0x0][0x358] ;  /* 0x00006b00ff0477ac */ /* 0x000e6e0008000a00 */
[----:B------:R-:W2:Y:S08]  /*0280*/  LDC.64 R6, c[0x0][0x398] ;  /* 0x0000e600ff067b82 */ /* 0x000eb00000000a00 */
[----:B------:R-:W3:Y:S01]  /*0290*/  LDC.64 R8, c[0x0][0x388] ;  /* 0x0000e200ff087b82 */ /* 0x000ee20000000a00 */
[----:B0-----:R-:W-:-:S06]  /*02a0*/  IMAD.WIDE R4, R11, 0x4, R4 ;  /* 0x000000040b047825 */ /* 0x001fcc00078e0204 */
[----:B-1----:R-:W4:Y:S01]  /*02b0*/  LDG.E R5, desc[UR4][R4.64] ;  /* 0x0000000404057981 */ /* 0x002f22000c1e1900 */
[----:B--2---:R-:W-:-:S06]  /*02c0*/  IMAD.WIDE R6, R11, 0x4, R6 ;  /* 0x000000040b067825 */ /* 0x004fcc00078e0206 */
[----:B------:R-:W2:Y:S01]  /*02d0*/  LDG.E R7, desc[UR4][R6.64] ;  /* 0x0000000406077981 */ /* 0x000ea2000c1e1900 */
[----:B------:R-:W-:-:S04]  /*02e0*/  IMAD.MOV R10, RZ, RZ, -R11 ;  /* 0x000000ffff0a7224 */ /* 0x000fc800078e0a0b */
[----:B------:R-:W-:Y:S02]  /*02f0*/  IMAD R3, R2, R10, R3 ;  /* 0x0000000a02037224 */ /* 0x000fe400078e0203 */
[----:B---3--:R-:W-:Y:S01]  /*0300*/  IMAD.WIDE R8, R11, 0x4, R8 ;  /* 0x000000040b087825 */ /* 0x008fe200078e0208 */
[C---:B----4-:R-:W-:Y:S02]  /*0310*/  SHF.L.U32 R2, R0.reuse, R5, RZ ;  /* 0x0000000500027219 */ /* 0x050fe400000006ff */
[C---:B--2---:R-:W-:Y:S02]  /*0320*/  SHF.L.U32 R10, R0.reuse, R7, RZ ;  /* 0x00000007000a7219 */ /* 0x044fe400000006ff */
[----:B------:R-:W-:Y:S02]  /*0330*/  SHF.L.U32 R0, R0, UR6, RZ ;  /* 0x0000000600007c19 */ /* 0x000fe400080006ff */
[----:B------:R-:W-:-:S04]  /*0340*/  LOP3.LUT R3, R2, R3, R10, 0xf4, !PT ;  /* 0x0000000302037212 */ /* 0x000fc800078ef40a */
[----:B------:R-:W-:-:S13]  /*0350*/  ISETP.GE.AND P0, PT, R3, R0, PT ;  /* 0x000000000300720c */ /* 0x000fda0003f06270 */
[----:B------:R-:W-:Y:S05]  /*0360*/  @P0 EXIT ;  /* 0x000000000000094d */ /* 0x000fea0003800000 */
[----:B------:R0:W5:Y:S01]  /*0370*/  LDG.E R8, desc[UR4][R8.64] ;  /* 0x0000000408087981 */ /* 0x000162000c1e1900 */
[CC--:B------:R-:W-:Y:S02]  /*0380*/  LOP3.LUT R5, R3.reuse, R10.reuse, RZ, 0x30, !PT ;  /* 0x0000000a03057212 */ /* 0x0c0fe400078e30ff */
[----:B------:R-:W-:-:S04]  /*0390*/  LOP3.LUT R0, R3, R10, RZ, 0xfc, !PT ;  /* 0x0000000a03007212 */ /* 0x000fc800078efcff */
[----:B------:R-:W-:-:S13]  /*03a0*/  ISETP.NE.AND P0, PT, R5, R0, PT ;  /* 0x000000000500720c */ /* 0x000fda0003f05270 */
[----:B0-----:R-:W-:Y:S05]  /*03b0*/  @!P0 EXIT ;  /* 0x000000000000894d */ /* 0x001fea0003800000 */
[----:B------:R-:W0:Y:S01]  /*03c0*/  LDC.64 R2, c[0x0][0x380] ;  /* 0x0000e000ff027b82 */ /* 0x000e220000000a00 */
[C---:B-----5:R-:W-:Y:S01]  /*03d0*/  IADD3 R9, PT, PT, R8.reuse, R0, RZ ;  /* 0x0000000008097210 */ /* 0x060fe20007ffe0ff */
[----:B------:R-:W-:-:S04]  /*03e0*/  IMAD.IADD R5, R8, 0x1, R5 ;  /* 0x0000000108057824 */ /* 0x000fc800078e0205 */
[----:B0-----:R-:W-:-:S04]  /*03f0*/  IMAD.WIDE R8, R9, 0x10, R2 ;  /* 0x0000001009087825 */ /* 0x001fc800078e0202 */
[----:B------:R-:W-:Y:S01]  /*0400*/  IMAD.WIDE R2, R5, 0x10, R2 ;  /* 0x0000001005027825 */ /* 0x000fe200078e0202 */
[----:B------:R-:W2:Y:S04]  /*0410*/  LDG.E.128 R12, desc[UR4][R8.64] ;  /* 0x00000004080c7981 */ /* 0x000ea8000c1e1d00 */
[----:B------:R-:W3:Y:S04]  /*0420*/  LDG.E.128 R4, desc[UR4][R2.64] ;  /* 0x0000000402047981 */ /* 0x000ee8000c1e1d00 */
[----:B--2---:R-:W-:Y:S04]  /*0430*/  STG.E.128 desc[UR4][R2.64], R12 ;  /* 0x0000000c02007986 */ /* 0x004fe8000c101d04 */
[----:B---3--:R-:W-:Y:S01]  /*0440*/  STG.E.128 desc[UR4][R8.64], R4 ;  /* 0x0000000408007986 */ /* 0x008fe2000c101d04 */
[----:B------:R-:W-:Y:S05]  /*0450*/  EXIT ;  /* 0x000000000000794d */ /* 0x000fea0003800000 */
.L_x_2:
        /* <DEDUP_REMOVED lines=10> */
.L_x_7:


//--------------------- .text._Z19batch_apply_t_gatesP7double2PiS1_ii --------------------------
	.section	.text._Z19batch_apply_t_gatesP7double2PiS1_ii,"ax",@progbits
	.align	128
        .global         _Z19batch_apply_t_gatesP7double2PiS1_ii
        .type           _Z19batch_apply_t_gatesP7double2PiS1_ii,@function
        .size           _Z19batch_apply_t_gatesP7double2PiS1_ii,(.L_x_8 - _Z19batch_apply_t_gatesP7double2PiS1_ii)
        .other          _Z19batch_apply_t_gatesP7double2PiS1_ii,@"STO_CUDA_ENTRY STV_DEFAULT"
_Z19batch_apply_t_gatesP7double2PiS1_ii:
.text._Z19batch_apply_t_gatesP7double2PiS1_ii:
        /* <DEDUP_REMOVED lines=15> */
[----:B0-----:R-:W-:Y:S01]  /*00f0*/  IMAD.MOV.U32 R2, RZ, RZ, RZ ;  /* 0x000000ffff027224 */ /* 0x001fe200078e00ff */
[----:B--2---:R-:W-:-:S05]  /*0100*/  IADD3 R8, PT, PT, RZ, -R3, RZ ;  /* 0x80000003ff087210 */ /* 0x004fca0007ffe0ff */
[----:B------:R-:W-:-:S04]  /*0110*/  IMAD.MOV.U32 R6, RZ, RZ, R8 ;  /* 0x000000ffff067224 */ /* 0x000fc800078e0008 */
[----:B------:R-:W-:Y:S01]  /*0120*/  IMAD R9, R6, R5, RZ ;  /* 0x0000000506097224 */ /* 0x000fe200078e02ff */
[----:B------:R-:W-:-:S03]  /*0130*/  IABS R6, R0 ;  /* 0x0000000000067213 */ /* 0x000fc60000000000 */
[----:B------:R-:W-:Y:S01]  /*0140*/  IMAD.HI.U32 R3, R3, R9, R2 ;  /* 0x0000000903037227 */ /* 0x000fe200078e0002 */
[----:B------:R-:W-:-:S05]  /*0150*/  IADD3 R2, PT, PT, RZ, -R6, RZ ;  /* 0x80000006ff027210 */ /* 0x000fca0007ffe0ff */
[----:B------:R-:W-:-:S04]  /*0160*/  IMAD.HI.U32 R3, R3, R4, RZ ;  /* 0x0000000403037227 */ /* 0x000fc800078e00ff */
[----:B------:R-:W-:-:S05]  /*0170*/  IMAD R2, R3, R2, R4 ;  /* 0x0000000203027224 */ /* 0x000fca00078e0204 */
[----:B------:R-:W-:-:S13]  /*0180*/  ISETP.GT.U32.AND P2, PT, R5, R2, PT ;  /* 0x000000020500720c */ /* 0x000fda0003f44070 */
[----:B------:R-:W-:Y:S02]  /*0190*/  @!P2 IMAD.IADD R2, R2, 0x1, -R5 ;  /* 0x000000010202a824 */ /* 0x000fe400078e0a05 */
        /* <DEDUP_REMOVED lines=13> */
[----:B------:R-:W-:-:S06]  /*0270*/  IMAD.MOV R6, RZ, RZ, -R13 ;  /* 0x000000ffff067224 */ /* 0x000fcc00078e0a0d */
[----:B------:R-:W2:Y:S01]  /*0280*/  LDC.64 R4, c[0x0][0x388] ;  /* 0x0000e200ff047b82 */ /* 0x000ea20000000a00 */
[----:B0-----:R-:W-:-:S06]  /*0290*/  IMAD.WIDE R2, R13, 0x4, R2 ;  /* 0x000000040d027825 */ /* 0x001fcc00078e0202 */
[----:B-1----:R-:W3:Y:S01]  /*02a0*/  LDG.E R2, desc[UR4][R2.64] ;  /* 0x0000000402027981 */ /* 0x002ee2000c1e1900 */
[----:B------:R-:W-:Y:S02]  /*02b0*/  IMAD R7, R0, R6, R7 ;  /* 0x0000000600077224 */ /* 0x000fe400078e0207 */
[----:B--2---:R-:W-:-:S03]  /*02c0*/  IMAD.WIDE R12, R13, 0x4, R4 ;  /* 0x000000040d0c7825 */ /* 0x004fc600078e0204 */
[----:B---3--:R-:W-:-:S04]  /*02d0*/  SHF.R.U32.HI R0, RZ, R2, R7 ;  /* 0x00000002ff007219 */ /* 0x008fc80000011607 */
[----:B------:R-:W-:-:S04]  /*02e0*/  LOP3.LUT R0, R0, 0x1, RZ, 0xc0, !PT ;  /* 0x0000000100007812 */ /* 0x000fc800078ec0ff */
[----:B------:R-:W-:-:S13]  /*02f0*/  ISETP.NE.U32.AND P0, PT, R0, 0x1, PT ;  /* 0x000000010000780c */ /* 0x000fda0003f05070 */
[----:B------:R-:W-:Y:S05]  /*0300*/  @P0 EXIT ;  /* 0x000000000000094d */ /* 0x000fea0003800000 */
[----:B------:R-:W2:Y:S01]  /*0310*/  LDG.E R12, desc[UR4][R12.64] ;  /* 0x000000040c0c7981 */ /* 0x000ea2000c1e1900 */
[----:B------:R-:W0:Y:S01]  /*0320*/  LDC.64 R2, c[0x0][0x380] ;  /* 0x0000e000ff027b82 */ /* 0x000e220000000a00 */
[----:B--2---:R-:W-:-:S05]  /*0330*/  IADD3 R5, PT, PT, R7, R12, RZ ;  /* 0x0000000c07057210 */ /* 0x004fca0007ffe0ff */
[----:B0-----:R-:W-:-:S05]  /*0340*/  IMAD.WIDE R2, R5, 0x10, R2 ;  /* 0x0000001005027825 */ /* 0x001fca00078e0202 */
[----:B------:R-:W2:Y:S01]  /*0350*/  LDG.E.128 R4, desc[UR4][R2.64] ;  /* 0x0000000402047981 */ /* 0x000ea2000c1e1d00 */
[----:B------:R-:W-:Y:S01]  /*0360*/  UMOV UR6, 0x667f3bcd ;  /* 0x667f3bcd00067882 */ /* 0x000fe20000000000 */
[----:B------:R-:W-:Y:S01]  /*0370*/  UMOV UR7, 0x3fe6a09e ;  /* 0x3fe6a09e00077882 */ /* 0x000fe20000000000 */
[----:B------:R-:W-:Y:S01]  /*0380*/  UMOV UR8, 0x667f3bcd ;  /* 0x667f3bcd00087882 */ /* 0x000fe20000000000 */
[----:B------:R-:W-:Y:S01]  /*0390*/  UMOV UR9, 0x3fe6a09e ;  /* 0x3fe6a09e00097882 */ /* 0x000fe20000000000 */
[C---:B--2---:R-:W-:Y:S02]  /*03a0*/  DMUL R8, R6.reuse, -UR6 ;  /* 0x8000000606087c28 */ /* 0x044fe40008000000 */
[----:B------:R-:W-:-:S06]  /*03b0*/  DMUL R10, R6, UR8 ;  /* 0x00000008060a7c28 */ /* 0x000fcc0008000000 */
[C---:B------:R-:W-:Y:S02]  /*03c0*/  DFMA R8, R4.reuse, UR8, R8 ;  /* 0x0000000804087c2b */ /* 0x040fe40008000008 */
[----:B------:R-:W-:-:S07]  /*03d0*/  DFMA R10, R4, UR8, R10 ;  /* 0x00000008040a7c2b */ /* 0x000fce000800000a */
[----:B------:R-:W-:Y:S01]  /*03e0*/  STG.E.128 desc[UR4][R2.64], R8 ;  /* 0x0000000802007986 */ /* 0x000fe2000c101d04 */
[----:B------:R-:W-:Y:S05]  /*03f0*/  EXIT ;  /* 0x000000000000794d */ /* 0x000fea0003800000 */
.L_x_3:
        /* <DEDUP_REMOVED lines=16> */
.L_x_8:


//--------------------- .text._Z26batch_apply_hadamard_gatesP7double2PiS1_ii --------------------------
	.section	.text._Z26batch_apply_hadamard_gatesP7double2PiS1_ii,"ax",@progbits
	.align	128
        .global         _Z26batch_apply_hadamard_gatesP7double2PiS1_ii
        .type           _Z26batch_apply_hadamard_gatesP7double2PiS1_ii,@function
        .size           _Z26batch_apply_hadamard_gatesP7double2PiS1_ii,(.L_x_9 - _Z26batch_apply_hadamard_gatesP7double2PiS1_ii)
        .other          _Z26batch_apply_hadamard_gatesP7double2PiS1_ii,@"STO_CUDA_ENTRY STV_DEFAULT"
_Z26batch_apply_hadamard_gatesP7double2PiS1_ii:
.text._Z26batch_apply_hadamard_gatesP7double2PiS1_ii:
        /* <DEDUP_REMOVED lines=17> */
[----:B--2---:R-:W-:-:S04]  /*0110*/  IMAD.MOV R8, RZ, RZ, -R3 ;  /* 0x000000ffff087224 */ /* 0x004fc800078e0a03 */
        /* <DEDUP_REMOVED lines=19> */
[----:B------:R-:W-:Y:S01]  /*0250*/  SHF.L.U32 R2, R0, UR5, RZ ;  /* 0x0000000500027c19 */ /* 0x000fe200080006ff */
[----:B------:R-:W-:-:S03]  /*0260*/  IMAD.MOV R3, RZ, RZ, -R7 ;  /* 0x000000ffff037224 */ /* 0x000fc600078e0a07 */
[----:B------:R-:W-:Y:S01]  /*0270*/  LEA.HI R2, R2, R2, RZ, 0x1 ;  /* 0x0000000202027211 */ /* 0x000fe200078f08ff */
[----:B------:R-:W-:-:S03]  /*0280*/  IMAD R9, R5, R3, R4 ;  /* 0x0000000305097224 */ /* 0x000fc600078e0204 */
[----:B------:R-:W-:-:S04]  /*0290*/  SHF.R.S32.HI R2, RZ, 0x1, R2 ;  /* 0x00000001ff027819 */ /* 0x000fc80000011402 */
[----:B------:R-:W-:Y:S02]  /*02a0*/  ISETP.GE.AND P0, PT, R9, R2, PT ;  /* 0x000000020900720c */ /* 0x000fe40003f06270 */
[----:B------:R-:W0:Y:S11]  /*02b0*/  LDC.64 R2, c[0x0][0x390] ;  /* 0x0000e400ff027b82 */ /* 0x000e360000000a00 */
[----:B------:R-:W-:Y:S05]  /*02c0*/  @P0 EXIT ;  /* 0x000000000000094d */ /* 0x000fea0003800000 */
[----:B------:R-:W1:Y:S01]  /*02d0*/  LDCU.64 UR4, c[0x0][0x358] ;  /* 0x00006b00ff0477ac */ /* 0x000e620008000a00 */
[C---:B0-----:R-:W-:Y:S02]  /*02e0*/  IMAD.WIDE R4, R7.reuse, 0x4, R2 ;  /* 0x0000000407047825 */ /* 0x041fe400078e0202 */
[----:B------:R-:W0:Y:S04]  /*02f0*/  LDC.64 R2, c[0x0][0x388] ;  /* 0x0000e200ff027b82 */ /* 0x000e280000000a00 */
[----:B-1----:R-:W2:Y:S01]  /*0300*/  LDG.E R5, desc[UR4][R4.64] ;  /* 0x0000000404057981 */ /* 0x002ea2000c1e1900 */
[----:B0-----:R-:W-:-:S06]  /*0310*/  IMAD.WIDE R2, R7, 0x4, R2 ;  /* 0x0000000407027825 */ /* 0x001fcc00078e0202 */
[----:B------:R0:W5:Y:S01]  /*0320*/  LDG.E R2, desc[UR4][R2.64] ;  /* 0x0000000402027981 */ /* 0x000162000c1e1900 */
[----:B--2---:R-:W-:-:S04]  /*0330*/  SHF.L.U32 R0, R0, R5, RZ ;  /* 0x0000000500007219 */ /* 0x004fc800000006ff */
[----:B------:R-:W-:Y:S02]  /*0340*/  LOP3.LUT R7, R9, R0, RZ, 0x30, !PT ;  /* 0x0000000009077212 */ /* 0x000fe400078e30ff */
[----:B------:R-:W-:-:S04]  /*0350*/  LOP3.LUT R0, R0, R9, RZ, 0xfc, !PT ;  /* 0x0000000900007212 */ /* 0x000fc800078efcff */
[----:B------:R-:W-:-:S13]  /*0360*/  ISETP.GE.AND P0, PT, R7, R0, PT ;  /* 0x000000000700720c */ /* 0x000fda0003f06270 */
[----:B0-----:R-:W-:Y:S05]  /*0370*/  @P0 EXIT ;  /* 0x000000000000094d */ /* 0x001fea0003800000 */
[----:B------:R-:W0:Y:S01]  /*0380*/  LDC.64 R12, c[0x0][0x380] ;  /* 0x0000e000ff0c7b82 */ /* 0x000e220000000a00 */
[C---:B-----5:R-:W-:Y:S01]  /*0390*/  IADD3 R3, PT, PT, R2.reuse, R7, RZ ;  /* 0x0000000702037210 */ /* 0x060fe20007ffe0ff */
[----:B------:R-:W-:-:S04]  /*03a0*/  IMAD.IADD R5, R2, 0x1, R0 ;  /* 0x0000000102057824 */ /* 0x000fc800078e0200 */
[----:B0-----:R-:W-:-:S04]  /*03b0*/  IMAD.WIDE R2, R3, 0x10, R12 ;  /* 0x0000001003027825 */ /* 0x001fc800078e020c */
[----:B------:R-:W-:Y:S01]  /*03c0*/  IMAD.WIDE R12, R5, 0x10, R12 ;  /* 0x00000010050c7825 */ /* 0x000fe200078e020c */
[----:B------:R-:W2:Y:S04]  /*03d0*/  LDG.E.128 R8, desc[UR4][R2.64] ;  /* 0x0000000402087981 */ /* 0x000ea8000c1e1d00 */
[----:B------:R-:W2:Y:S01]  /*03e0*/  LDG.E.128 R4, desc[UR4][R12.64] ;  /* 0x000000040c047981 */ /* 0x000ea2000c1e1d00 */
[----:B------:R-:W-:Y:S01]  /*03f0*/  UMOV UR6, 0x667f3bcd ;  /* 0x667f3bcd00067882 */ /* 0x000fe20000000000 */
[----:B------:R-:W-:Y:S01]  /*0400*/  UMOV UR7, 0x3fe6a09e ;  /* 0x3fe6a09e00077882 */ /* 0x000fe20000000000 */
[C-C-:B--2---:R-:W-:Y:S02]  /*0410*/  DADD R14, R8.reuse, R4.reuse ;  /* 0x00000000080e7229 */ /* 0x144fe40000000004 */
[----:B------:R-:W-:-:S02]  /*0420*/  DADD R16, R8, -R4 ;  /* 0x0000000008107229 */ /* 0x000fc40000000804 */
[C-C-:B------:R-:W-:Y:S02]  /*0430*/  DADD R8, R10.reuse, R6.reuse ;  /* 0x000000000a087229 */ /* 0x140fe40000000006 */
[----:B------:R-:W-:Y:S02]  /*0440*/  DADD R18, R10, -R6 ;  /* 0x000000000a127229 */ /* 0x000fe40000000806 */
[----:B------:R-:W-:Y:S02]  /*0450*/  DMUL R4, R14, UR6 ;  /* 0x000000060e047c28 */ /* 0x000fe40008000000 */
[----:B------:R-:W-:Y:S02]  /*0460*/  DMUL R16, R16, UR6 ;  /* 0x0000000610107c28 */ /* 0x000fe40008000000 */
[----:B------:R-:W-:Y:S02]  /*0470*/  DMUL R6, R8, UR6 ;  /* 0x0000000608067c28 */ /* 0x000fe40008000000 */
[----:B------:R-:W-:-:S05]  /*0480*/  DMUL R18, R18, UR6 ;  /* 0x0000000612127c28 */ /* 0x000fca0008000000 */
[----:B------:R-:W-:Y:S04]  /*0490*/  STG.E.128 desc[UR4][R2.64], R4 ;  /* 0x0000000402007986 */ /* 0x000fe8000c101d04 */
[----:B------:R-:W-:Y:S01]  /*04a0*/  STG.E.128 desc[UR4][R12.64], R16 ;  /* 0x000000100c007986 */ /* 0x000fe2000c101d04 */
[----:B------:R-:W-:Y:S05]  /*04b0*/  EXIT ;  /* 0x000000000000794d */ /* 0x000fea0003800000 */
.L_x_4:
        /* <DEDUP_REMOVED lines=12> */
.L_x_9:


//--------------------- .nv.shared.reserved.0     --------------------------
	.section	.nv.shared.reserved.0,"aw",@nobits
	.weak		__nv_reservedSMEM_offset_0_alias
	.size		__nv_reservedSMEM_offset_0_alias, 0, 64
	.other		__nv_reservedSMEM_offset_0_alias,@"STO_CUDA_RESERVED_SHARED STV_DEFAULT"
__nv_reservedSMEM_offset_0_alias:
	.zero		0
	.zero		64


//--------------------- .nv.constant0._Z31batch_initialize_quantum_statesP7double2Piii --------------------------
	.section	.nv.constant0._Z31batch_initialize_quantum_statesP7double2Piii,"a",@progbits
	.sectionflags	@""
	.align	4
.nv.constant0._Z31batch_initialize_quantum_statesP7double2Piii:
	.zero		920


//--------------------- .nv.constant0._Z28batch_measure_quantum_statesP7double2PdPiii --------------------------
	.section	.nv.constant0._Z28batch_measure_quantum_statesP7double2PdPiii,"a",@progbits
	.sectionflags	@""
	.align	4
.nv.constant0._Z28batch_measure_quantum_statesP7double2PdPiii:
	.zero		928


//--------------------- .nv.constant0._Z22batch_apply_cnot_gatesP7double2PiS1_S1_ii --------------------------
	.section	.nv.constant0._Z22batch_apply_cnot_gatesP7double2PiS1_S1_ii,"a",@progbits
	.sectionflags	@""
	.align	4
.nv.constant0._Z22batch_apply_cnot_gatesP7double2PiS1_S1_ii:
	.zero		936


//--------------------- .nv.constant0._Z19batch_apply_t_gatesP7double2PiS1_ii --------------------------
	.section	.nv.constant0._Z19batch_apply_t_gatesP7double2PiS1_ii,"a",@progbits
	.sectionflags	@""
	.align	4
.nv.constant0._Z19batch_apply_t_gatesP7double2PiS1_ii:
	.zero		928


//--------------------- .nv.constant0._Z26batch_apply_hadamard_gatesP7double2PiS1_ii --------------------------
	.section	.nv.constant0._Z26batch_apply_hadamard_gatesP7double2PiS1_ii,"a",@progbits
	.sectionflags	@""
	.align	4
.nv.constant0._Z26batch_apply_hadamard_gatesP7double2PiS1_ii:
	.zero		928


//--------------------- SYMBOLS --------------------------

	.type		.nv.reservedSmem.offset0,@object
	.size		.nv.reservedSmem.offset0,0x4
